//
// Generated by NVIDIA NVVM Compiler
//
// Compiler Build ID: CL-36424714
// Cuda compilation tools, release 13.0, V13.0.88
// Based on NVVM 20.0.0
//

.version 9.0
.target sm_100
.address_size 64

	// .globl	_Z14collatz_kernelPmS_

.visible .entry _Z14collatz_kernelPmS_(
	.param .u64 .ptr .align 1 _Z14collatz_kernelPmS__param_0,
	.param .u64 .ptr .align 1 _Z14collatz_kernelPmS__param_1
)
{
	.reg .pred 	%p<6>;
	.reg .b32 	%r<6>;
	.reg .b64 	%rd<29>;

	ld.param.u64 	%rd12, [_Z14collatz_kernelPmS__param_0];
	ld.param.u64 	%rd13, [_Z14collatz_kernelPmS__param_1];
	mov.u32 	%r2, %ctaid.x;
	mov.u32 	%r3, %ntid.x;
	mov.u32 	%r4, %tid.x;
	mad.lo.s32 	%r5, %r2, %r3, %r4;
	add.s32 	%r1, %r5, 1;
	setp.gt.u32 	%p1, %r1, 1000000;
	@%p1 bra 	$L__BB0_8;
	cvt.u64.u32 	%rd1, %r1;
	setp.eq.s32 	%p2, %r1, 1;
	mov.b64 	%rd28, 1;
	mov.b64 	%rd27, 0;
	@%p2 bra 	$L__BB0_7;
	mov.b64 	%rd27, 0;
	mov.u64 	%rd23, %rd1;
	mov.u64 	%rd28, %rd1;
$L__BB0_3:
	and.b64  	%rd17, %rd23, 1;
	setp.eq.b64 	%p3, %rd17, 1;
	not.pred 	%p4, %p3;
	@%p4 bra 	$L__BB0_5;
	mad.lo.s64 	%rd23, %rd23, 3, 1;
	bra.uni 	$L__BB0_6;
$L__BB0_5:
	shr.u64 	%rd23, %rd23, 1;
$L__BB0_6:
	max.u64 	%rd28, %rd23, %rd28;
	add.s64 	%rd27, %rd27, 1;
	setp.ne.s64 	%p5, %rd23, 1;
	@%p5 bra 	$L__BB0_3;
$L__BB0_7:
	cvta.to.global.u64 	%rd18, %rd12;
	shl.b64 	%rd19, %rd1, 3;
	add.s64 	%rd20, %rd18, %rd19;
	st.global.u64 	[%rd20+-8], %rd27;
	cvta.to.global.u64 	%rd21, %rd13;
	add.s64 	%rd22, %rd21, %rd19;
	st.global.u64 	[%rd22+-8], %rd28;
$L__BB0_8:
	ret;

}


// ===== COMPILED SASS (sm_100) =====

	.target	sm_100

	.elftype	@"ET_EXEC"


//--------------------- .note.nv.tkinfo           --------------------------
	.section	.note.nv.tkinfo,"",@"SHT_NOTE"
	.sectionflags	@"SHF_NOTE_NV_TKINFO"
	.tkinfo
        /*0018*/ 	.word	0x00000002
        /*0030*/ 	.string	""
        /*0030*/ 	.string	"ptxas"
        /*0030*/ 	.string	"Cuda compilation tools, release 13.0, V13.0.88"
        /*0030*/ 	.string	"Build cuda_13.0.r13.0/compiler.36424714_0"
        /*0030*/ 	.string	"-arch sm_100 -m 64 "



//--------------------- .note.nv.cuinfo           --------------------------
	.section	.note.nv.cuinfo,"",@"SHT_NOTE"
	.sectionflags	@"SHF_NOTE_NV_CUINFO"
        /*0018*/ 	.short	0x0002
        /*001a*/ 	.short	0x0064
        /*001c*/ 	.short	0x0082
	.zero		2


//--------------------- .nv.info                  --------------------------
	.section	.nv.info,"",@"SHT_CUDA_INFO"
	.align	4


	//----- nvinfo : EIATTR_REGCOUNT
	.align		4
        /*0000*/ 	.byte	0x04, 0x2f
        /*0002*/ 	.short	(.L_1 - .L_0)
	.align		4
.L_0:
        /*0004*/ 	.word	index@(_Z14collatz_kernelPmS_)
        /*0008*/ 	.word	0x00000010


	//----- nvinfo : EIATTR_FRAME_SIZE
	.align		4
.L_1:
        /*000c*/ 	.byte	0x04, 0x11
        /*000e*/ 	.short	(.L_3 - .L_2)
	.align		4
.L_2:
        /*0010*/ 	.word	index@(_Z14collatz_kernelPmS_)
        /*0014*/ 	.word	0x00000000


	//----- nvinfo : EIATTR_MIN_STACK_SIZE
	.align		4
.L_3:
        /*0018*/ 	.byte	0x04, 0x12
        /*001a*/ 	.short	(.L_5 - .L_4)
	.align		4
.L_4:
        /*001c*/ 	.word	index@(_Z14collatz_kernelPmS_)
        /*0020*/ 	.word	0x00000000
.L_5:


//--------------------- .nv.compat                --------------------------
	.section	.nv.compat,"",@"SHT_CUDA_COMPAT_INFO"
	.align	4
        /*0000*/ 	.byte	0x02, 0x09, 0x00, 0x00, 0x02, 0x02, 0x01, 0x00, 0x02, 0x05, 0x05, 0x00, 0x03, 0x07, 0x01, 0x01
        /*0010*/ 	.byte	0x02, 0x03, 0x00, 0x00, 0x02, 0x06, 0x01, 0x00, 0x04, 0x0b, 0x08, 0x00, 0x09, 0x00, 0x00, 0x00
        /*0020*/ 	.byte	0x00, 0x00, 0x00, 0x00


//--------------------- .nv.info._Z14collatz_kernelPmS_ --------------------------
	.section	.nv.info._Z14collatz_kernelPmS_,"",@"SHT_CUDA_INFO"
	.sectionflags	@""
	.align	4


	//----- nvinfo : EIATTR_CUDA_API_VERSION
	.align		4
        /*0000*/ 	.byte	0x04, 0x37
        /*0002*/ 	.short	(.L_7 - .L_6)
.L_6:
        /*0004*/ 	.word	0x00000082


	//----- nvinfo : EIATTR_KPARAM_INFO
	.align		4
.L_7:
        /*0008*/ 	.byte	0x04, 0x17
        /*000a*/ 	.short	(.L_9 - .L_8)
.L_8:
        /*000c*/ 	.word	0x00000000
        /*0010*/ 	.short	0x0001
        /*0012*/ 	.short	0x0008
        /*0014*/ 	.byte	0x00, 0xf5, 0x21, 0x00


	//----- nvinfo : EIATTR_KPARAM_INFO
	.align		4
.L_9:
        /*0018*/ 	.byte	0x04, 0x17
        /*001a*/ 	.short	(.L_11 - .L_10)
.L_10:
        /*001c*/ 	.word	0x00000000
        /*0020*/ 	.short	0x0000
        /*0022*/ 	.short	0x0000
        /*0024*/ 	.byte	0x00, 0xf5, 0x21, 0x00


	//----- nvinfo : EIATTR_SPARSE_MMA_MASK
	.align		4
.L_11:
        /*0028*/ 	.byte	0x03, 0x50
        /*002a*/ 	.short	0x0000


	//----- nvinfo : EIATTR_MAXREG_COUNT
	.align		4
        /*002c*/ 	.byte	0x03, 0x1b
        /*002e*/ 	.short	0x00ff


	//----- nvinfo : EIATTR_MERCURY_ISA_VERSION
	.align		4
        /*0030*/ 	.byte	0x03, 0x5f
        /*0032*/ 	.short	0x0101


	//----- nvinfo : EIATTR_VRC_CTA_INIT_COUNT
	.align		4
        /*0034*/ 	.byte	0x02, 0x4a
	.zero		1
	.zero		1


	//----- nvinfo : EIATTR_EXIT_INSTR_OFFSETS
	.align		4
        /*0038*/ 	.byte	0x04, 0x1c
        /*003a*/ 	.short	(.L_13 - .L_12)


	//   ....[0]....
.L_12:
        /*003c*/ 	.word	0x00000070


	//   ....[1]....
        /*0040*/ 	.word	0x00000380


	//----- nvinfo : EIATTR_CRS_STACK_SIZE
	.align		4
.L_13:
        /*0044*/ 	.byte	0x04, 0x1e
        /*0046*/ 	.short	(.L_15 - .L_14)
.L_14:
        /*0048*/ 	.word	0x00000000


	//----- nvinfo : EIATTR_CBANK_PARAM_SIZE
	.align		4
.L_15:
        /*004c*/ 	.byte	0x03, 0x19
        /*004e*/ 	.short	0x0010


	//----- nvinfo : EIATTR_PARAM_CBANK
	.align		4
        /*0050*/ 	.byte	0x04, 0x0a
        /*0052*/ 	.short	(.L_17 - .L_16)
	.align		4
.L_16:
        /*0054*/ 	.word	index@(.nv.constant0._Z14collatz_kernelPmS_)
        /*0058*/ 	.short	0x0380
        /*005a*/ 	.short	0x0010


	//----- nvinfo : EIATTR_SW_WAR
	.align		4
.L_17:
        /*005c*/ 	.byte	0x04, 0x36
        /*005e*/ 	.short	(.L_19 - .L_18)
.L_18:
        /*0060*/ 	.word	0x00000008
.L_19:


//--------------------- .nv.callgraph             --------------------------
	.section	.nv.callgraph,"",@"SHT_CUDA_CALLGRAPH"
	.align	4
	.sectionentsize	8
	.align		4
        /*0000*/ 	.word	0x00000000
	.align		4
        /*0004*/ 	.word	0xffffffff
	.align		4
        /*0008*/ 	.word	0x00000000
	.align		4
        /*000c*/ 	.word	0xfffffffe
	.align		4
        /*0010*/ 	.word	0x00000000
	.align		4
        /*0014*/ 	.word	0xfffffffd
	.align		4
        /*0018*/ 	.word	0x00000000
	.align		4
        /*001c*/ 	.word	0xfffffffc


//--------------------- .text._Z14collatz_kernelPmS_ --------------------------
	.section	.text._Z14collatz_kernelPmS_,"ax",@progbits
	.align	128
        .global         _Z14collatz_kernelPmS_
        .type           _Z14collatz_kernelPmS_,@function
        .size           _Z14collatz_kernelPmS_,(.L_x_4 - _Z14collatz_kernelPmS_)
        .other          _Z14collatz_kernelPmS_,@"STO_CUDA_ENTRY STV_DEFAULT"
_Z14collatz_kernelPmS_:
.text._Z14collatz_kernelPmS_:
[----:B------:R-:W-:Y:S01]  /*0000*/  LDC R1, c[0x0][0x37c] ;  /* 0x0000df00ff017b82 */ /* 0x000fe20000000800 */
[----:B------:R-:W0:Y:S07]  /*0010*/  S2R R3, SR_TID.X ;  /* 0x0000000000037919 */ /* 0x000e2e0000002100 */
[----:B------:R-:W0:Y:S08]  /*0020*/  S2UR UR4, SR_CTAID.X ;  /* 0x00000000000479c3 */ /* 0x000e300000002500 */
[----:B------:R-:W0:Y:S02]  /*0030*/  LDC R0, c[0x0][0x360] ;  /* 0x0000d800ff007b82 */ /* 0x000e240000000800 */
[----:B0-----:R-:W-:-:S04]  /*0040*/  IMAD R0, R0, UR4, R3 ;  /* 0x0000000400007c24 */ /* 0x001fc8000f8e0203 */
[----:B------:R-:W-:-:S05]  /*0050*/  VIADD R0, R0, 0x1 ;  /* 0x0000000100007836 */ /* 0x000fca0000000000 */
[----:B------:R-:W-:-:S13]  /*0060*/  ISETP.GT.U32.AND P0, PT, R0, 0xf4240, PT ;  /* 0x000f42400000780c */ /* 0x000fda0003f04070 */
[----:B------:R-:W-:Y:S05]  /*0070*/  @P0 EXIT ;  /* 0x000000000000094d */ /* 0x000fea0003800000 */
[----:B------:R-:W-:Y:S01]  /*0080*/  ISETP.NE.AND P0, PT, R0, 0x1, PT ;  /* 0x000000010000780c */ /* 0x000fe20003f05270 */
[----:B------:R-:W-:Y:S01]  /*0090*/  BSSY.RECONVERGENT B0, `(.L_x_0) ;  /* 0x0000020000007945 */ /* 0x000fe20003800200 */
[----:B------:R-:W-:Y:S01]  /*00a0*/  IMAD.MOV.U32 R12, RZ, RZ, 0x1 ;  /* 0x00000001ff0c7424 */ /* 0x000fe200078e00ff */
[----:B------:R-:W-:Y:S01]  /*00b0*/  CS2R R10, SRZ ;  /* 0x00000000000a7805 */ /* 0x000fe2000001ff00 */
[----:B------:R-:W-:-:S09]  /*00c0*/  IMAD.MOV.U32 R13, RZ, RZ, RZ ;  /* 0x000000ffff0d7224 */ /* 0x000fd200078e00ff */
[----:B------:R-:W-:Y:S05]  /*00d0*/  @!P0 BRA `(.L_x_1) ;  /* 0x00000000006c8947 */ /* 0x000fea0003800000 */
[----:B------:R-:W-:Y:S01]  /*00e0*/  CS2R R10, SRZ ;  /* 0x00000000000a7805 */ /* 0x000fe2000001ff00 */
[--C-:B------:R-:W-:Y:S02]  /*00f0*/  IMAD.MOV.U32 R5, RZ, RZ, R0.reuse ;  /* 0x000000ffff057224 */ /* 0x100fe400078e0000 */
[----:B------:R-:W-:Y:S02]  /*0100*/  IMAD.MOV.U32 R4, RZ, RZ, RZ ;  /* 0x000000ffff047224 */ /* 0x000fe400078e00ff */
[----:B------:R-:W-:Y:S02]  /*0110*/  IMAD.MOV.U32 R12, RZ, RZ, R0 ;  /* 0x000000ffff0c7224 */ /* 0x000fe400078e0000 */
[----:B------:R-:W-:-:S07]  /*0120*/  IMAD.MOV.U32 R13, RZ, RZ, RZ ;  /* 0x000000ffff0d7224 */ /* 0x000fce00078e00ff */
.L_x_2:
[----:B------:R-:W-:Y:S01]  /*0130*/  LOP3.LUT R2, R5, 0x1, RZ, 0xc0, !PT ;  /* 0x0000000105027812 */ /* 0x000fe200078ec0ff */
[----:B------:R-:W-:Y:S01]  /*0140*/  IMAD.MOV.U32 R9, RZ, RZ, R4 ;  /* 0x000000ffff097224 */ /* 0x000fe200078e0004 */
[----:B------:R-:W-:Y:S02]  /*0150*/  MOV R6, R5 ;  /* 0x0000000500067202 */ /* 0x000fe40000000f00 */
[----:B------:R-:W-:Y:S02]  /*0160*/  ISETP.NE.U32.AND P0, PT, R2, 0x1, PT ;  /* 0x000000010200780c */ /* 0x000fe40003f05070 */
[----:B------:R-:W-:Y:S02]  /*0170*/  IADD3 R10, P2, PT, R10, 0x1, RZ ;  /* 0x000000010a0a7810 */ /* 0x000fe40007f5e0ff */
[----:B------:R-:W-:-:S03]  /*0180*/  ISETP.NE.U32.AND.EX P0, PT, RZ, RZ, PT, P0 ;  /* 0x000000ffff00720c */ /* 0x000fc60003f05100 */
[----:B------:R-:W-:-:S10]  /*0190*/  IMAD.X R11, RZ, RZ, R11, P2 ;  /* 0x000000ffff0b7224 */ /* 0x000fd400010e060b */
[----:B------:R-:W-:Y:S02]  /*01a0*/  @!P0 IMAD.MOV.U32 R2, RZ, RZ, 0x1 ;  /* 0x00000001ff028424 */ /* 0x000fe400078e00ff */
[----:B------:R-:W-:Y:S02]  /*01b0*/  @!P0 IMAD.MOV.U32 R3, RZ, RZ, 0x0 ;  /* 0x00000000ff038424 */ /* 0x000fe400078e00ff */
[----:B------:R-:W-:Y:S02]  /*01c0*/  @!P0 IMAD R7, R4, 0x3, RZ ;  /* 0x0000000304078824 */ /* 0x000fe400078e02ff */
[----:B------:R-:W-:-:S04]  /*01d0*/  @!P0 IMAD.WIDE.U32 R2, R5, 0x3, R2 ;  /* 0x0000000305028825 */ /* 0x000fc800078e0002 */
[----:B------:R-:W-:Y:S01]  /*01e0*/  @!P0 IMAD.MOV.U32 R5, RZ, RZ, R2 ;  /* 0x000000ffff058224 */ /* 0x000fe200078e0002 */
[----:B------:R-:W-:Y:S01]  /*01f0*/  @P0 SHF.R.U64 R5, R6, 0x1, R9 ;  /* 0x0000000106050819 */ /* 0x000fe20000001209 */
[----:B------:R-:W-:Y:S01]  /*0200*/  @!P0 IMAD.IADD R4, R3, 0x1, R7 ;  /* 0x0000000103048824 */ /* 0x000fe200078e0207 */
[----:B------:R-:W-:Y:S02]  /*0210*/  @P0 SHF.R.U32.HI R4, RZ, 0x1, R9 ;  /* 0x00000001ff040819 */ /* 0x000fe40000011609 */
[C---:B------:R-:W-:Y:S02]  /*0220*/  ISETP.NE.U32.AND P1, PT, R5.reuse, 0x1, PT ;  /* 0x000000010500780c */ /* 0x040fe40003f25070 */
[----:B------:R-:W-:Y:S02]  /*0230*/  ISETP.GT.U32.AND P0, PT, R5, R12, PT ;  /* 0x0000000c0500720c */ /* 0x000fe40003f04070 */
[C---:B------:R-:W-:Y:S02]  /*0240*/  ISETP.NE.AND.EX P1, PT, R4.reuse, RZ, PT, P1 ;  /* 0x000000ff0400720c */ /* 0x040fe40003f25310 */
[----:B------:R-:W-:-:S04]  /*0250*/  ISETP.GT.U32.AND.EX P0, PT, R4, R13, PT, P0 ;  /* 0x0000000d0400720c */ /* 0x000fc80003f04100 */
[----:B------:R-:W-:Y:S02]  /*0260*/  SEL R12, R5, R12, P0 ;  /* 0x0000000c050c7207 */ /* 0x000fe40000000000 */
[----:B------:R-:W-:-:S05]  /*0270*/  SEL R13, R4, R13, P0 ;  /* 0x0000000d040d7207 */ /* 0x000fca0000000000 */
[----:B------:R-:W-:Y:S05]  /*0280*/  @P1 BRA `(.L_x_2) ;  /* 0xfffffffc00a81947 */ /* 0x000fea000383ffff */
.L_x_1:
[----:B------:R-:W-:Y:S05]  /*0290*/  BSYNC.RECONVERGENT B0 ;  /* 0x0000000000007941 */ /* 0x000fea0003800200 */
.L_x_0:
[----:B------:R-:W0:Y:S01]  /*02a0*/  LDCU.128 UR8, c[0x0][0x380] ;  /* 0x00007000ff0877ac */ /* 0x000e220008000c00 */
[----:B------:R-:W-:Y:S01]  /*02b0*/  IMAD.SHL.U32 R8, R0, 0x8, RZ ;  /* 0x0000000800087824 */ /* 0x000fe200078e00ff */
[----:B------:R-:W-:Y:S01]  /*02c0*/  SHF.R.U32.HI R0, RZ, 0x1d, R0 ;  /* 0x0000001dff007819 */ /* 0x000fe20000011600 */
[----:B------:R-:W-:Y:S01]  /*02d0*/  IMAD.MOV.U32 R4, RZ, RZ, R10 ;  /* 0x000000ffff047224 */ /* 0x000fe200078e000a */
[----:B------:R-:W1:Y:S01]  /*02e0*/  LDCU.64 UR4, c[0x0][0x358] ;  /* 0x00006b00ff0477ac */ /* 0x000e620008000a00 */
[----:B------:R-:W-:Y:S01]  /*02f0*/  IMAD.MOV.U32 R5, RZ, RZ, R11 ;  /* 0x000000ffff057224 */ /* 0x000fe200078e000b */
[----:B------:R-:W-:Y:S01]  /*0300*/  MOV R2, R12 ;  /* 0x0000000c00027202 */ /* 0x000fe20000000f00 */
[----:B------:R-:W-:Y:S01]  /*0310*/  IMAD.MOV.U32 R3, RZ, RZ, R13 ;  /* 0x000000ffff037224 */ /* 0x000fe200078e000d */
[C---:B0-----:R-:W-:Y:S02]  /*0320*/  IADD3 R6, P0, PT, R8.reuse, UR8, RZ ;  /* 0x0000000808067c10 */ /* 0x041fe4000ff1e0ff */
[----:B------:R-:W-:-:S02]  /*0330*/  IADD3 R8, P1, PT, R8, UR10, RZ ;  /* 0x0000000a08087c10 */ /* 0x000fc4000ff3e0ff */
[C---:B------:R-:W-:Y:S02]  /*0340*/  IADD3.X R7, PT, PT, R0.reuse, UR9, RZ, P0, !PT ;  /* 0x0000000900077c10 */ /* 0x040fe400087fe4ff */
[----:B------:R-:W-:-:S03]  /*0350*/  IADD3.X R9, PT, PT, R0, UR11, RZ, P1, !PT ;  /* 0x0000000b00097c10 */ /* 0x000fc60008ffe4ff */
[----:B-1----:R-:W-:Y:S04]  /*0360*/  STG.E.64 desc[UR4][R6.64+-0x8], R4 ;  /* 0xfffff80406007986 */ /* 0x002fe8000c101b04 */
[----:B------:R-:W-:Y:S01]  /*0370*/  STG.E.64 desc[UR4][R8.64+-0x8], R2 ;  /* 0xfffff80208007986 */ /* 0x000fe2000c101b04 */
[----:B------:R-:W-:Y:S05]  /*0380*/  EXIT ;  /* 0x000000000000794d */ /* 0x000fea0003800000 */
.L_x_3:
[----:B------:R-:W-:-:S00]  /*0390*/  BRA `(.L_x_3) ;  /* 0xfffffffc00fc7947 */ /* 0x000fc0000383ffff */
[----:B------:R-:W-:-:S00]  /*03a0*/  NOP ;  /* 0x0000000000007918 */ /* 0x000fc00000000000 */
        /* <DEDUP_REMOVED lines=13> */
.L_x_4:


//--------------------- .nv.shared.reserved.0     --------------------------
	.section	.nv.shared.reserved.0,"aw",@nobits
	.weak		__nv_reservedSMEM_offset_0_alias
	.size		__nv_reservedSMEM_offset_0_alias, 0, 64
	.other		__nv_reservedSMEM_offset_0_alias,@"STO_CUDA_RESERVED_SHARED STV_DEFAULT"
__nv_reservedSMEM_offset_0_alias:
	.zero		0
	.zero		64


//--------------------- .nv.constant0._Z14collatz_kernelPmS_ --------------------------
	.section	.nv.constant0._Z14collatz_kernelPmS_,"a",@progbits
	.sectionflags	@""
	.align	4
.nv.constant0._Z14collatz_kernelPmS_:
	.zero		912


//--------------------- SYMBOLS --------------------------

	.type		.nv.reservedSmem.offset0,@object
	.size		.nv.reservedSmem.offset0,0x4
